.version 8.0
.target sm_80
.visible .entry matrix_transpose_kernel(
	.param .u64 param9,
	.param .u64 param10,
	.param .u64 param11,
	.param .u64 param12
) {
	.reg .u32 %r0, %r1, %r2, %r3, %r4, %r7, %r8, %r13, %r14, %r15, %r20, %r23, %r24, %r29, %r32, %r33, %r36;
	.reg .u64 %rd5, %rd9, %rd10, %rd11, %rd12, %rd16, %rd18, %rd19, %rd21, %rd22, %rd25, %rd26, %rd27, %rd28, %rd30, %rd31, %rd34, %rd35;
	.reg .pred %p6, %p17;
matrix_transpose_kernel_start:
	ld.param.u64 %rd9, [param9];
	ld.param.u64 %rd10, [param10];
	ld.param.u64 %rd11, [param11];
	ld.param.u64 %rd12, [param12];
block_13_start:
	mov.u32 %r0, %ntid.y;
	mov.u32 %r1, %ctaid.y;
	mul.lo.s32 %r2, %r0, %r1;
	mov.u32 %r3, %tid.y;
	add.u32 %r4, %r2, %r3;
	mov.u32 %r1, %r4;
	cvt.u64.u32 %rd5, %r4;
	setp.ge.u64 %p6, %rd5, %rd11;
	@%p6 bra block_13_end;
	mov.u32 %r7, %ntid.x;
	mov.u32 %r8, %ctaid.x;
	mul.lo.s32 %r13, %r7, %r8;
	mov.u32 %r14, %tid.x;
	add.u32 %r15, %r13, %r14;
	mov.u32 %r0, %r15;
	cvt.u64.u32 %rd16, %r15;
	setp.ge.u64 %p17, %rd16, %rd12;
	@%p17 bra block_13_end;
	cvt.u64.u32 %rd18, %r0;
	mul.lo.s64 %rd19, %rd18, %rd11;
	mov.u32 %r20, 2;
	shl.b64 %rd21, %rd19, %r20;
	add.u64 %rd22, %rd10, %rd21;
	mov.u32 %r23, 2;
	shl.b32 %r24, %r1, %r23;
	cvt.u64.u32 %rd25, %r24;
	add.u64 %rd26, %rd22, %rd25;
	cvt.u64.u32 %rd27, %r1;
	mul.lo.s64 %rd28, %rd27, %rd12;
	mov.u32 %r29, 2;
	shl.b64 %rd30, %rd28, %r29;
	add.u64 %rd31, %rd9, %rd30;
	mov.u32 %r32, 2;
	shl.b32 %r33, %r0, %r32;
	cvt.u64.u32 %rd34, %r33;
	add.u64 %rd35, %rd31, %rd34;
	ld.global.u32 %r36, [%rd35];
	st.global.u32 [%rd26], %r36;
block_13_end:
matrix_transpose_kernel_end:
}



// ===== COMPILED SASS (sm_100) =====

	.target	sm_100

	.elftype	@"ET_EXEC"


//--------------------- .note.nv.tkinfo           --------------------------
	.section	.note.nv.tkinfo,"",@"SHT_NOTE"
	.sectionflags	@"SHF_NOTE_NV_TKINFO"
	.tkinfo
        /*0018*/ 	.word	0x00000002
        /*0030*/ 	.string	""
        /*0030*/ 	.string	"ptxas"
        /*0030*/ 	.string	"Cuda compilation tools, release 13.0, V13.0.88"
        /*0030*/ 	.string	"Build cuda_13.0.r13.0/compiler.36424714_0"
        /*0030*/ 	.string	"-arch sm_100 "



//--------------------- .note.nv.cuinfo           --------------------------
	.section	.note.nv.cuinfo,"",@"SHT_NOTE"
	.sectionflags	@"SHF_NOTE_NV_CUINFO"
        /*0018*/ 	.short	0x0002
        /*001a*/ 	.short	0x0050
        /*001c*/ 	.short	0x0082
	.zero		2


//--------------------- .nv.info                  --------------------------
	.section	.nv.info,"",@"SHT_CUDA_INFO"
	.align	4


	//----- nvinfo : EIATTR_REGCOUNT
	.align		4
        /*0000*/ 	.byte	0x04, 0x2f
        /*0002*/ 	.short	(.L_1 - .L_0)
	.align		4
.L_0:
        /*0004*/ 	.word	index@(matrix_transpose_kernel)
        /*0008*/ 	.word	0x0000000c


	//----- nvinfo : EIATTR_FRAME_SIZE
	.align		4
.L_1:
        /*000c*/ 	.byte	0x04, 0x11
        /*000e*/ 	.short	(.L_3 - .L_2)
	.align		4
.L_2:
        /*0010*/ 	.word	index@(matrix_transpose_kernel)
        /*0014*/ 	.word	0x00000000


	//----- nvinfo : EIATTR_MIN_STACK_SIZE
	.align		4
.L_3:
        /*0018*/ 	.byte	0x04, 0x12
        /*001a*/ 	.short	(.L_5 - .L_4)
	.align		4
.L_4:
        /*001c*/ 	.word	index@(matrix_transpose_kernel)
        /*0020*/ 	.word	0x00000000
.L_5:


//--------------------- .nv.compat                --------------------------
	.section	.nv.compat,"",@"SHT_CUDA_COMPAT_INFO"
	.align	4
        /*0000*/ 	.byte	0x02, 0x09, 0x00, 0x00, 0x02, 0x02, 0x01, 0x00, 0x02, 0x05, 0x05, 0x00, 0x03, 0x07, 0x01, 0x01
        /*0010*/ 	.byte	0x02, 0x03, 0x00, 0x00, 0x02, 0x06, 0x01, 0x00, 0x04, 0x0b, 0x08, 0x00, 0x09, 0x00, 0x00, 0x00
        /*0020*/ 	.byte	0x00, 0x00, 0x00, 0x00


//--------------------- .nv.info.matrix_transpose_kernel --------------------------
	.section	.nv.info.matrix_transpose_kernel,"",@"SHT_CUDA_INFO"
	.sectionflags	@""
	.align	4


	//----- nvinfo : EIATTR_CUDA_API_VERSION
	.align		4
        /*0000*/ 	.byte	0x04, 0x37
        /*0002*/ 	.short	(.L_7 - .L_6)
.L_6:
        /*0004*/ 	.word	0x00000082


	//----- nvinfo : EIATTR_KPARAM_INFO
	.align		4
.L_7:
        /*0008*/ 	.byte	0x04, 0x17
        /*000a*/ 	.short	(.L_9 - .L_8)
.L_8:
        /*000c*/ 	.word	0x00000000
        /*0010*/ 	.short	0x0003
        /*0012*/ 	.short	0x0018
        /*0014*/ 	.byte	0x00, 0xf0, 0x21, 0x00


	//----- nvinfo : EIATTR_KPARAM_INFO
	.align		4
.L_9:
        /*0018*/ 	.byte	0x04, 0x17
        /*001a*/ 	.short	(.L_11 - .L_10)
.L_10:
        /*001c*/ 	.word	0x00000000
        /*0020*/ 	.short	0x0002
        /*0022*/ 	.short	0x0010
        /*0024*/ 	.byte	0x00, 0xf0, 0x21, 0x00


	//----- nvinfo : EIATTR_KPARAM_INFO
	.align		4
.L_11:
        /*0028*/ 	.byte	0x04, 0x17
        /*002a*/ 	.short	(.L_13 - .L_12)
.L_12:
        /*002c*/ 	.word	0x00000000
        /*0030*/ 	.short	0x0001
        /*0032*/ 	.short	0x0008
        /*0034*/ 	.byte	0x00, 0xf0, 0x21, 0x00


	//----- nvinfo : EIATTR_KPARAM_INFO
	.align		4
.L_13:
        /*0038*/ 	.byte	0x04, 0x17
        /*003a*/ 	.short	(.L_15 - .L_14)
.L_14:
        /*003c*/ 	.word	0x00000000
        /*0040*/ 	.short	0x0000
        /*0042*/ 	.short	0x0000
        /*0044*/ 	.byte	0x00, 0xf0, 0x21, 0x00


	//----- nvinfo : EIATTR_SPARSE_MMA_MASK
	.align		4
.L_15:
        /*0048*/ 	.byte	0x03, 0x50
        /*004a*/ 	.short	0x0000


	//----- nvinfo : EIATTR_MAXREG_COUNT
	.align		4
        /*004c*/ 	.byte	0x03, 0x1b
        /*004e*/ 	.short	0x00ff


	//----- nvinfo : EIATTR_MERCURY_ISA_VERSION
	.align		4
        /*0050*/ 	.byte	0x03, 0x5f
        /*0052*/ 	.short	0x0101


	//----- nvinfo : EIATTR_VRC_CTA_INIT_COUNT
	.align		4
        /*0054*/ 	.byte	0x02, 0x4a
	.zero		1
	.zero		1


	//----- nvinfo : EIATTR_EXIT_INSTR_OFFSETS
	.align		4
        /*0058*/ 	.byte	0x04, 0x1c
        /*005a*/ 	.short	(.L_17 - .L_16)


	//   ....[0]....
.L_16:
        /*005c*/ 	.word	0x00000080


	//   ....[1]....
        /*0060*/ 	.word	0x00000100


	//   ....[2]....
        /*0064*/ 	.word	0x00000210


	//----- nvinfo : EIATTR_CBANK_PARAM_SIZE
	.align		4
.L_17:
        /*0068*/ 	.byte	0x03, 0x19
        /*006a*/ 	.short	0x0020


	//----- nvinfo : EIATTR_PARAM_CBANK
	.align		4
        /*006c*/ 	.byte	0x04, 0x0a
        /*006e*/ 	.short	(.L_19 - .L_18)
	.align		4
.L_18:
        /*0070*/ 	.word	index@(.nv.constant0.matrix_transpose_kernel)
        /*0074*/ 	.short	0x0380
        /*0076*/ 	.short	0x0020


	//----- nvinfo : EIATTR_SW_WAR
	.align		4
.L_19:
        /*0078*/ 	.byte	0x04, 0x36
        /*007a*/ 	.short	(.L_21 - .L_20)
.L_20:
        /*007c*/ 	.word	0x00000008
.L_21:


//--------------------- .nv.callgraph             --------------------------
	.section	.nv.callgraph,"",@"SHT_CUDA_CALLGRAPH"
	.align	4
	.sectionentsize	8
	.align		4
        /*0000*/ 	.word	0x00000000
	.align		4
        /*0004*/ 	.word	0xffffffff
	.align		4
        /*0008*/ 	.word	0x00000000
	.align		4
        /*000c*/ 	.word	0xfffffffe
	.align		4
        /*0010*/ 	.word	0x00000000
	.align		4
        /*0014*/ 	.word	0xfffffffd
	.align		4
        /*0018*/ 	.word	0x00000000
	.align		4
        /*001c*/ 	.word	0xfffffffc


//--------------------- .text.matrix_transpose_kernel --------------------------
	.section	.text.matrix_transpose_kernel,"ax",@progbits
	.align	128
        .global         matrix_transpose_kernel
        .type           matrix_transpose_kernel,@function
        .size           matrix_transpose_kernel,(.L_x_1 - matrix_transpose_kernel)
        .other          matrix_transpose_kernel,@"STO_CUDA_ENTRY STV_DEFAULT"
matrix_transpose_kernel:
.text.matrix_transpose_kernel:
[----:B------:R-:W-:Y:S01]  /*0000*/  LDC R1, c[0x0][0x37c] ;  /* 0x0000df00ff017b82 */ /* 0x000fe20000000800 */
[----:B------:R-:W0:Y:S01]  /*0010*/  S2R R7, SR_CTAID.Y ;  /* 0x0000000000077919 */ /* 0x000e220000002600 */
[----:B------:R-:W0:Y:S01]  /*0020*/  LDCU UR4, c[0x0][0x364] ;  /* 0x00006c80ff0477ac */ /* 0x000e220008000800 */
[----:B------:R-:W0:Y:S01]  /*0030*/  S2R R0, SR_TID.Y ;  /* 0x0000000000007919 */ /* 0x000e220000002200 */
[----:B------:R-:W1:Y:S01]  /*0040*/  LDCU.64 UR6, c[0x0][0x390] ;  /* 0x00007200ff0677ac */ /* 0x000e620008000a00 */
[----:B0-----:R-:W-:-:S05]  /*0050*/  IMAD R7, R7, UR4, R0 ;  /* 0x0000000407077c24 */ /* 0x001fca000f8e0200 */
[----:B-1----:R-:W-:-:S04]  /*0060*/  ISETP.GE.U32.AND P0, PT, R7, UR6, PT ;  /* 0x0000000607007c0c */ /* 0x002fc8000bf06070 */
[----:B------:R-:W-:-:S13]  /*0070*/  ISETP.GE.U32.AND.EX P0, PT, RZ, UR7, PT, P0 ;  /* 0x00000007ff007c0c */ /* 0x000fda000bf06100 */
[----:B------:R-:W-:Y:S05]  /*0080*/  @P0 EXIT ;  /* 0x000000000000094d */ /* 0x000fea0003800000 */
[----:B------:R-:W0:Y:S01]  /*0090*/  S2R R9, SR_CTAID.X ;  /* 0x0000000000097919 */ /* 0x000e220000002500 */
[----:B------:R-:W0:Y:S01]  /*00a0*/  LDCU UR4, c[0x0][0x360] ;  /* 0x00006c00ff0477ac */ /* 0x000e220008000800 */
[----:B------:R-:W0:Y:S01]  /*00b0*/  S2R R0, SR_TID.X ;  /* 0x0000000000007919 */ /* 0x000e220000002100 */
[----:B------:R-:W1:Y:S01]  /*00c0*/  LDCU.64 UR8, c[0x0][0x398] ;  /* 0x00007300ff0877ac */ /* 0x000e620008000a00 */
[----:B0-----:R-:W-:-:S05]  /*00d0*/  IMAD R9, R9, UR4, R0 ;  /* 0x0000000409097c24 */ /* 0x001fca000f8e0200 */
[----:B-1----:R-:W-:-:S04]  /*00e0*/  ISETP.GE.U32.AND P0, PT, R9, UR8, PT ;  /* 0x0000000809007c0c */ /* 0x002fc8000bf06070 */
[----:B------:R-:W-:-:S13]  /*00f0*/  ISETP.GE.U32.AND.EX P0, PT, RZ, UR9, PT, P0 ;  /* 0x00000009ff007c0c */ /* 0x000fda000bf06100 */
[----:B------:R-:W-:Y:S05]  /*0100*/  @P0 EXIT ;  /* 0x000000000000094d */ /* 0x000fea0003800000 */
[----:B------:R-:W0:Y:S01]  /*0110*/  LDCU.128 UR12, c[0x0][0x380] ;  /* 0x00007000ff0c77ac */ /* 0x000e220008000c00 */
[C---:B------:R-:W-:Y:S01]  /*0120*/  IMAD.WIDE.U32 R2, R7.reuse, UR8, RZ ;  /* 0x0000000807027c25 */ /* 0x040fe2000f8e00ff */
[----:B------:R-:W1:Y:S03]  /*0130*/  LDCU.64 UR4, c[0x0][0x358] ;  /* 0x00006b00ff0477ac */ /* 0x000e660008000a00 */
[----:B------:R-:W-:Y:S01]  /*0140*/  IMAD R3, R7, UR9, R3 ;  /* 0x0000000907037c24 */ /* 0x000fe2000f8e0203 */
[----:B0-----:R-:W-:-:S04]  /*0150*/  LEA R4, P0, R2, UR12, 0x2 ;  /* 0x0000000c02047c11 */ /* 0x001fc8000f8010ff */
[----:B------:R-:W-:Y:S02]  /*0160*/  LEA.HI.X R2, R2, UR13, R3, 0x2, P0 ;  /* 0x0000000d02027c11 */ /* 0x000fe400080f1403 */
[----:B------:R-:W-:-:S05]  /*0170*/  LEA R4, P0, R9, R4, 0x2 ;  /* 0x0000000409047211 */ /* 0x000fca00078010ff */
[----:B------:R-:W-:-:S06]  /*0180*/  IMAD.X R5, RZ, RZ, R2, P0 ;  /* 0x000000ffff057224 */ /* 0x000fcc00000e0602 */
[----:B-1----:R-:W2:Y:S01]  /*0190*/  LDG.E R5, desc[UR4][R4.64] ;  /* 0x0000000404057981 */ /* 0x002ea2000c1e1900 */
[----:B------:R-:W-:-:S04]  /*01a0*/  IMAD.WIDE.U32 R2, R9, UR6, RZ ;  /* 0x0000000609027c25 */ /* 0x000fc8000f8e00ff */
[----:B------:R-:W-:Y:S01]  /*01b0*/  IMAD R3, R9, UR7, R3 ;  /* 0x0000000709037c24 */ /* 0x000fe2000f8e0203 */
[----:B------:R-:W-:-:S04]  /*01c0*/  LEA R0, P0, R2, UR14, 0x2 ;  /* 0x0000000e02007c11 */ /* 0x000fc8000f8010ff */
[----:B------:R-:W-:Y:S02]  /*01d0*/  LEA.HI.X R3, R2, UR15, R3, 0x2, P0 ;  /* 0x0000000f02037c11 */ /* 0x000fe400080f1403 */
[----:B------:R-:W-:-:S05]  /*01e0*/  LEA R2, P0, R7, R0, 0x2 ;  /* 0x0000000007027211 */ /* 0x000fca00078010ff */
[----:B------:R-:W-:-:S05]  /*01f0*/  IMAD.X R3, RZ, RZ, R3, P0 ;  /* 0x000000ffff037224 */ /* 0x000fca00000e0603 */
[----:B--2---:R-:W-:Y:S01]  /*0200*/  STG.E desc[UR4][R2.64], R5 ;  /* 0x0000000502007986 */ /* 0x004fe2000c101904 */
[----:B------:R-:W-:Y:S05]  /*0210*/  EXIT ;  /* 0x000000000000794d */ /* 0x000fea0003800000 */
.L_x_0:
[----:B------:R-:W-:-:S00]  /*0220*/  BRA `(.L_x_0) ;  /* 0xfffffffc00fc7947 */ /* 0x000fc0000383ffff */
[----:B------:R-:W-:-:S00]  /*0230*/  NOP ;  /* 0x0000000000007918 */ /* 0x000fc00000000000 */
        /* <DEDUP_REMOVED lines=12> */
.L_x_1:


//--------------------- .nv.shared.reserved.0     --------------------------
	.section	.nv.shared.reserved.0,"aw",@nobits
	.weak		__nv_reservedSMEM_offset_0_alias
	.size		__nv_reservedSMEM_offset_0_alias, 0, 64
	.other		__nv_reservedSMEM_offset_0_alias,@"STO_CUDA_RESERVED_SHARED STV_DEFAULT"
__nv_reservedSMEM_offset_0_alias:
	.zero		0
	.zero		64


//--------------------- .nv.constant0.matrix_transpose_kernel --------------------------
	.section	.nv.constant0.matrix_transpose_kernel,"a",@progbits
	.sectionflags	@""
	.align	4
.nv.constant0.matrix_transpose_kernel:
	.zero		928


//--------------------- SYMBOLS --------------------------

	.type		.nv.reservedSmem.offset0,@object
	.size		.nv.reservedSmem.offset0,0x4
